	.headerflags	@"EF_CUDA_TEXMODE_UNIFIED EF_CUDA_64BIT_ADDRESS EF_CUDA_ACCELERATORS EF_CUDA_SM90 EF_CUDA_VIRTUAL_SM(EF_CUDA_SM90)"
	.elftype	@"ET_EXEC"


//--------------------- .nv.info                  --------------------------
	.section	.nv.info,"",@"SHT_CUDA_INFO"
	.align	4


	//----- nvinfo : EIATTR_REGCOUNT
	.align		4
        /*0000*/ 	.byte	0x04, 0x2f
        /*0002*/ 	.short	(.L_3 - .L_2)
	.align		4
.L_2:
        /*0004*/ 	.word	index@(triton_poi_fused__native_batch_norm_legit_no_training_relu_16)
        /*0008*/ 	.word	0x00000026


	//----- nvinfo : EIATTR_MIN_STACK_SIZE
	.align		4
.L_3:
        /*000c*/ 	.byte	0x04, 0x12
        /*000e*/ 	.short	(.L_5 - .L_4)
	.align		4
.L_4:
        /*0010*/ 	.word	index@(triton_poi_fused__native_batch_norm_legit_no_training_relu_16)
        /*0014*/ 	.word	0x00000000


	//----- nvinfo : EIATTR_FRAME_SIZE
	.align		4
.L_5:
        /*0018*/ 	.byte	0x04, 0x11
        /*001a*/ 	.short	(.L_7 - .L_6)
	.align		4
.L_6:
        /*001c*/ 	.word	index@(triton_poi_fused__native_batch_norm_legit_no_training_relu_16)
        /*0020*/ 	.word	0x00000000


	//----- nvinfo : EIATTR_MIN_STACK_SIZE
	.align		4
.L_7:
        /*0024*/ 	.byte	0x04, 0x12
        /*0026*/ 	.short	(.L_9 - .L_8)
	.align		4
.L_8:
        /*0028*/ 	.word	index@(triton_poi_fused__native_batch_norm_legit_no_training_relu_16)
        /*002c*/ 	.word	0x00000000
.L_9:


//--------------------- .nv.info.triton_poi_fused__native_batch_norm_legit_no_training_relu_16 --------------------------
	.section	.nv.info.triton_poi_fused__native_batch_norm_legit_no_training_relu_16,"",@"SHT_CUDA_INFO"
	.sectionflags	@""
	.align	4


	//----- nvinfo : EIATTR_CUDA_API_VERSION
	.align		4
        /*0000*/ 	.byte	0x04, 0x37
        /*0002*/ 	.short	(.L_11 - .L_10)
.L_10:
        /*0004*/ 	.word	0x0000007c


	//----- nvinfo : EIATTR_KPARAM_INFO
	.align		4
.L_11:
        /*0008*/ 	.byte	0x04, 0x17
        /*000a*/ 	.short	(.L_13 - .L_12)
.L_12:
        /*000c*/ 	.word	0x00000000
        /*0010*/ 	.short	0x0006
        /*0012*/ 	.short	0x0030
        /*0014*/ 	.byte	0x00, 0xf0, 0x11, 0x00


	//----- nvinfo : EIATTR_KPARAM_INFO
	.align		4
.L_13:
        /*0018*/ 	.byte	0x04, 0x17
        /*001a*/ 	.short	(.L_15 - .L_14)
.L_14:
        /*001c*/ 	.word	0x00000000
        /*0020*/ 	.short	0x0005
        /*0022*/ 	.short	0x0028
        /*0024*/ 	.byte	0x00, 0xf4, 0x21, 0x00


	//----- nvinfo : EIATTR_KPARAM_INFO
	.align		4
.L_15:
        /*0028*/ 	.byte	0x04, 0x17
        /*002a*/ 	.short	(.L_17 - .L_16)
.L_16:
        /*002c*/ 	.word	0x00000000
        /*0030*/ 	.short	0x0004
        /*0032*/ 	.short	0x0020
        /*0034*/ 	.byte	0x00, 0xf4, 0x21, 0x00


	//----- nvinfo : EIATTR_KPARAM_INFO
	.align		4
.L_17:
        /*0038*/ 	.byte	0x04, 0x17
        /*003a*/ 	.short	(.L_19 - .L_18)
.L_18:
        /*003c*/ 	.word	0x00000000
        /*0040*/ 	.short	0x0003
        /*0042*/ 	.short	0x0018
        /*0044*/ 	.byte	0x00, 0xf4, 0x21, 0x00


	//----- nvinfo : EIATTR_KPARAM_INFO
	.align		4
.L_19:
        /*0048*/ 	.byte	0x04, 0x17
        /*004a*/ 	.short	(.L_21 - .L_20)
.L_20:
        /*004c*/ 	.word	0x00000000
        /*0050*/ 	.short	0x0002
        /*0052*/ 	.short	0x0010
        /*0054*/ 	.byte	0x00, 0xf4, 0x21, 0x00


	//----- nvinfo : EIATTR_KPARAM_INFO
	.align		4
.L_21:
        /*0058*/ 	.byte	0x04, 0x17
        /*005a*/ 	.short	(.L_23 - .L_22)
.L_22:
        /*005c*/ 	.word	0x00000000
        /*0060*/ 	.short	0x0001
        /*0062*/ 	.short	0x0008
        /*0064*/ 	.byte	0x00, 0xf4, 0x21, 0x00


	//----- nvinfo : EIATTR_KPARAM_INFO
	.align		4
.L_23:
        /*0068*/ 	.byte	0x04, 0x17
        /*006a*/ 	.short	(.L_25 - .L_24)
.L_24:
        /*006c*/ 	.word	0x00000000
        /*0070*/ 	.short	0x0000
        /*0072*/ 	.short	0x0000
        /*0074*/ 	.byte	0x00, 0xf4, 0x21, 0x00


	//----- nvinfo : EIATTR_SPARSE_MMA_MASK
	.align		4
.L_25:
        /*0078*/ 	.byte	0x03, 0x50
        /*007a*/ 	.short	0x0000


	//----- nvinfo : EIATTR_MAXREG_COUNT
	.align		4
        /*007c*/ 	.byte	0x03, 0x1b
        /*007e*/ 	.short	0x00ff


	//----- nvinfo : EIATTR_EXIT_INSTR_OFFSETS
	.align		4
        /*0080*/ 	.byte	0x04, 0x1c
        /*0082*/ 	.short	(.L_27 - .L_26)


	//   ....[0]....
.L_26:
        /*0084*/ 	.word	0x00000a50


	//----- nvinfo : EIATTR_REQNTID
	.align		4
.L_27:
        /*0088*/ 	.byte	0x04, 0x10
        /*008a*/ 	.short	(.L_29 - .L_28)
.L_28:
        /*008c*/ 	.word	0x00000080
        /*0090*/ 	.word	0x00000001
        /*0094*/ 	.word	0x00000001


	//----- nvinfo : EIATTR_CBANK_PARAM_SIZE
	.align		4
.L_29:
        /*0098*/ 	.byte	0x03, 0x19
        /*009a*/ 	.short	0x0034


	//----- nvinfo : EIATTR_PARAM_CBANK
	.align		4
        /*009c*/ 	.byte	0x04, 0x0a
        /*009e*/ 	.short	(.L_31 - .L_30)
	.align		4
.L_30:
        /*00a0*/ 	.word	index@(.nv.constant0.triton_poi_fused__native_batch_norm_legit_no_training_relu_16)
        /*00a4*/ 	.short	0x0210
        /*00a6*/ 	.short	0x0034


	//----- nvinfo : EIATTR_SW_WAR
	.align		4
.L_31:
        /*00a8*/ 	.byte	0x04, 0x36
        /*00aa*/ 	.short	(.L_33 - .L_32)
.L_32:
        /*00ac*/ 	.word	0x00000008
.L_33:


//--------------------- .nv.callgraph             --------------------------
	.section	.nv.callgraph,"",@"SHT_CUDA_CALLGRAPH"
	.align	4
	.sectionentsize	8
	.align		4
        /*0000*/ 	.word	0x00000000
	.align		4
        /*0004*/ 	.word	0xffffffff
	.align		4
        /*0008*/ 	.word	0x00000000
	.align		4
        /*000c*/ 	.word	0xfffffffe
	.align		4
        /*0010*/ 	.word	0x00000000
	.align		4
        /*0014*/ 	.word	0xfffffffd
	.align		4
        /*0018*/ 	.word	0x00000000
	.align		4
        /*001c*/ 	.word	0xfffffffc


//--------------------- .nv.constant4             --------------------------
	.section	.nv.constant4,"a",@progbits
	.align	8
	.align		8
.nv.constant4:
        /*0000*/ 	.dword	_$_str
	.align		8
        /*0008*/ 	.dword	_$_str_$_2


//--------------------- .text.triton_poi_fused__native_batch_norm_legit_no_training_relu_16 --------------------------
	.section	.text.triton_poi_fused__native_batch_norm_legit_no_training_relu_16,"ax",@progbits
	.align	128
        .global         triton_poi_fused__native_batch_norm_legit_no_training_relu_16
        .type           triton_poi_fused__native_batch_norm_legit_no_training_relu_16,@function
        .size           triton_poi_fused__native_batch_norm_legit_no_training_relu_16,(.L_x_1 - triton_poi_fused__native_batch_norm_legit_no_training_relu_16)
        .other          triton_poi_fused__native_batch_norm_legit_no_training_relu_16,@"STO_CUDA_ENTRY STV_DEFAULT"
triton_poi_fused__native_batch_norm_legit_no_training_relu_16:
.text.triton_poi_fused__native_batch_norm_legit_no_training_relu_16:
[----:B------:R-:W-:Y:S01]  /*0000*/  LDC R1, c[0x0][0x28] ;  /* 0x00000a00ff017b82 */ /* 0x000fe20000000800 */
[----:B------:R-:W1:Y:S07]  /*0010*/  S2R R0, SR_TID.X ;  /* 0x0000000000007919 */ /* 0x000e6e0000002100 */
[----:B------:R-:W2:Y:S01]  /*0020*/  LDC.64 R16, c[0x0][0x220] ;  /* 0x00008800ff107b82 */ /* 0x000ea20000000a00 */
[----:B------:R-:W-:Y:S01]  /*0030*/  ULDC.64 UR4, c[0x0][0x208] ;  /* 0x0000820000047ab9 */ /* 0x000fe20000000a00 */
[----:B------:R-:W3:Y:S06]  /*0040*/  S2R R3, SR_CTAID.X ;  /* 0x0000000000037919 */ /* 0x000eec0000002500 */
[----:B------:R-:W4:Y:S08]  /*0050*/  LDC.64 R20, c[0x0][0x218] ;  /* 0x00008600ff147b82 */ /* 0x000f300000000a00 */
[----:B------:R-:W5:Y:S08]  /*0060*/  LDC.64 R22, c[0x0][0x210] ;  /* 0x00008400ff167b82 */ /* 0x000f700000000a00 */
[----:B------:R-:W5:Y:S01]  /*0070*/  LDC.64 R32, c[0x0][0x230] ;  /* 0x00008c00ff207b82 */ /* 0x000f620000000a00 */
[----:B-1----:R-:W-:-:S04]  /*0080*/  SHF.L.U32 R0, R0, 0x2, RZ ;  /* 0x0000000200007819 */ /* 0x002fc800000006ff */
[----:B------:R-:W-:-:S04]  /*0090*/  LOP3.LUT R0, R0, 0x1fc, RZ, 0xc0, !PT ;  /* 0x000001fc00007812 */ /* 0x000fc800078ec0ff */
[----:B---3--:R-:W-:-:S05]  /*00a0*/  LEA R2, R3, R0, 0xa ;  /* 0x0000000003027211 */ /* 0x008fca00078e50ff */
[----:B------:R-:W-:-:S05]  /*00b0*/  IMAD.HI R0, R2, 0x2aaaaaab, RZ ;  /* 0x2aaaaaab02007827 */ /* 0x000fca00078e02ff */
[----:B------:R-:W-:-:S04]  /*00c0*/  SHF.R.U32.HI R3, RZ, 0x1f, R0 ;  /* 0x0000001fff037819 */ /* 0x000fc80000011600 */
[----:B------:R-:W-:-:S05]  /*00d0*/  LEA.HI R3, R0, R3, RZ, 0x18 ;  /* 0x0000000300037211 */ /* 0x000fca00078fc0ff */
[----:B------:R-:W-:-:S04]  /*00e0*/  IMAD R19, R3, -0x600, R2 ;  /* 0xfffffa0003137824 */ /* 0x000fc800078e0202 */
[----:B--2---:R-:W-:-:S06]  /*00f0*/  IMAD.WIDE R12, R19, 0x4, R16 ;  /* 0x00000004130c7825 */ /* 0x004fcc00078e0210 */
[----:B------:R-:W2:Y:S01]  /*0100*/  LDG.E.EL.128 R12, desc[UR4][R12.64] ;  /* 0x000000040c0c7981 */ /* 0x000ea2000c2e1d00 */
[----:B------:R-:W-:Y:S01]  /*0110*/  IADD3 R3, R2, 0x200, RZ ;  /* 0x0000020002037810 */ /* 0x000fe20007ffe0ff */
[----:B----4-:R-:W-:-:S04]  /*0120*/  IMAD.WIDE R8, R19, 0x4, R20 ;  /* 0x0000000413087825 */ /* 0x010fc800078e0214 */
[----:B------:R-:W-:Y:S02]  /*0130*/  IMAD.HI R0, R3, 0x2aaaaaab, RZ ;  /* 0x2aaaaaab03007827 */ /* 0x000fe400078e02ff */
[----:B------:R-:W3:Y:S02]  /*0140*/  LDG.E.EL.128 R8, desc[UR4][R8.64] ;  /* 0x0000000408087981 */ /* 0x000ee4000c2e1d00 */
[----:B-----5:R-:W-:Y:S01]  /*0150*/  IMAD.WIDE R22, R2, 0x4, R22 ;  /* 0x0000000402167825 */ /* 0x020fe200078e0216 */
[----:B------:R-:W-:-:S04]  /*0160*/  SHF.R.U32.HI R25, RZ, 0x1f, R0 ;  /* 0x0000001fff197819 */ /* 0x000fc80000011600 */
[----:B------:R-:W3:Y:S01]  /*0170*/  LDG.E.128 R4, desc[UR4][R22.64] ;  /* 0x0000000416047981 */ /* 0x000ee2000c1e1d00 */
[----:B------:R-:W-:-:S03]  /*0180*/  LEA.HI R0, R0, R25, RZ, 0x18 ;  /* 0x0000001900007211 */ /* 0x000fc600078fc0ff */
[----:B------:R1:W4:Y:S02]  /*0190*/  LDG.E.128 R28, desc[UR4][R22.64+0x800] ;  /* 0x00080004161c7981 */ /* 0x000324000c1e1d00 */
[----:B------:R-:W-:-:S04]  /*01a0*/  IMAD R3, R0, -0x600, R3 ;  /* 0xfffffa0000037824 */ /* 0x000fc800078e0203 */
[----:B------:R-:W-:Y:S01]  /*01b0*/  IMAD.WIDE R24, R3, 0x4, R20 ;  /* 0x0000000403187825 */ /* 0x000fe200078e0214 */
[----:B-1----:R-:W1:Y:S05]  /*01c0*/  LDC.64 R22, c[0x0][0x228] ;  /* 0x00008a00ff167b82 */ /* 0x002e6a0000000a00 */
[----:B------:R-:W4:Y:S01]  /*01d0*/  LDG.E.EL.128 R24, desc[UR4][R24.64] ;  /* 0x0000000418187981 */ /* 0x000f22000c2e1d00 */
[----:B------:R-:W-:Y:S01]  /*01e0*/  HFMA2.MMA R0, -RZ, RZ, 1.625, 0 ;  /* 0x3e800000ff007435 */ /* 0x000fe200000001ff */
[----:B-1----:R-:W-:-:S04]  /*01f0*/  IMAD.WIDE R34, R19, 0x4, R22 ;  /* 0x0000000413227825 */ /* 0x002fc800078e0216 */
[----:B--2---:R-:W-:Y:S01]  /*0200*/  FADD R18, R12, 9.9999997473787516356e-06 ;  /* 0x3727c5ac0c127421 */ /* 0x004fe20000000000 */
[----:B------:R-:W-:-:S05]  /*0210*/  FADD R20, R13, 9.9999997473787516356e-06 ;  /* 0x3727c5ac0d147421 */ /* 0x000fca0000000000 */
[----:B------:R-:W1:Y:S01]  /*0220*/  MUFU.SQRT R18, R18 ;  /* 0x0000001200127308 */ /* 0x000e620000002000 */
[----:B------:R-:W-:-:S07]  /*0230*/  FADD R14, R14, 9.9999997473787516356e-06 ;  /* 0x3727c5ac0e0e7421 */ /* 0x000fce0000000000 */
[----:B------:R-:W2:Y:S01]  /*0240*/  MUFU.SQRT R20, R20 ;  /* 0x0000001400147308 */ /* 0x000ea20000002000 */
[----:B------:R-:W-:-:S07]  /*0250*/  FADD R15, R15, 9.9999997473787516356e-06 ;  /* 0x3727c5ac0f0f7421 */ /* 0x000fce0000000000 */
[----:B------:R-:W5:Y:S01]  /*0260*/  MUFU.SQRT R12, R14 ;  /* 0x0000000e000c7308 */ /* 0x000f620000002000 */
[----:B-1----:R-:W-:-:S07]  /*0270*/  FSETP.GT.AND P6, PT, R18, 8.50705917302346158658e+37, PT ;  /* 0x7e8000001200780b */ /* 0x002fce0003fc4000 */
[----:B------:R-:W1:Y:S01]  /*0280*/  MUFU.SQRT R13, R15 ;  /* 0x0000000f000d7308 */ /* 0x000e620000002000 */
[----:B--2---:R-:W-:Y:S02]  /*0290*/  FSETP.GT.AND P5, PT, R20, 8.50705917302346158658e+37, PT ;  /* 0x7e8000001400780b */ /* 0x004fe40003fa4000 */
[----:B------:R-:W-:Y:S02]  /*02a0*/  FSETP.GEU.AND P4, PT, R18, 1.175494350822287508e-38, PT ;  /* 0x008000001200780b */ /* 0x000fe40003f8e000 */
[----:B------:R-:W-:Y:S02]  /*02b0*/  FSETP.GEU.AND P3, PT, R20, 1.175494350822287508e-38, PT ;  /* 0x008000001400780b */ /* 0x000fe40003f6e000 */
[----:B-----5:R-:W-:Y:S01]  /*02c0*/  FSETP.GT.AND P2, PT, R12, 8.50705917302346158658e+37, PT ;  /* 0x7e8000000c00780b */ /* 0x020fe20003f44000 */
[----:B------:R-:W-:Y:S01]  /*02d0*/  @P6 FMUL R18, R18, 0.25 ;  /* 0x3e80000012126820 */ /* 0x000fe20000400000 */
[----:B---3--:R-:W-:Y:S01]  /*02e0*/  FADD R4, R4, -R8 ;  /* 0x8000000804047221 */ /* 0x008fe20000000000 */
[----:B------:R-:W-:-:S02]  /*02f0*/  FSETP.GEU.AND P0, PT, R12, 1.175494350822287508e-38, PT ;  /* 0x008000000c00780b */ /* 0x000fc40003f0e000 */
[----:B------:R-:W-:Y:S02]  /*0300*/  FSEL R8, R0, 1, P6 ;  /* 0x3f80000000087808 */ /* 0x000fe40003000000 */
[----:B------:R-:W-:Y:S01]  /*0310*/  @P5 FMUL R20, R20, 0.25 ;  /* 0x3e80000014145820 */ /* 0x000fe20000400000 */
[C---:B-1----:R-:W-:Y:S01]  /*0320*/  FSETP.GT.AND P1, PT, R13.reuse, 8.50705917302346158658e+37, PT ;  /* 0x7e8000000d00780b */ /* 0x042fe20003f24000 */
[----:B------:R-:W-:Y:S01]  /*0330*/  @!P4 FMUL R18, R18, 16777216 ;  /* 0x4b8000001212c820 */ /* 0x000fe20000400000 */
[----:B------:R-:W-:Y:S01]  /*0340*/  FSETP.GEU.AND P6, PT, R13, 1.175494350822287508e-38, PT ;  /* 0x008000000d00780b */ /* 0x000fe20003fce000 */
[----:B------:R-:W-:Y:S01]  /*0350*/  @!P3 FMUL R20, R20, 16777216 ;  /* 0x4b8000001414b820 */ /* 0x000fe20000400000 */
[----:B------:R-:W-:Y:S02]  /*0360*/  FADD R5, R5, -R9 ;  /* 0x8000000905057221 */ /* 0x000fe40000000000 */
[----:B------:R-:W1:Y:S01]  /*0370*/  MUFU.RCP R9, R18 ;  /* 0x0000001200097308 */ /* 0x000e620000001000 */
[----:B------:R-:W-:Y:S01]  /*0380*/  @P2 FMUL R12, R12, 0.25 ;  /* 0x3e8000000c0c2820 */ /* 0x000fe20000400000 */
[----:B------:R-:W-:-:S06]  /*0390*/  FADD R7, R7, -R11 ;  /* 0x8000000b07077221 */ /* 0x000fcc0000000000 */
[----:B------:R-:W2:Y:S01]  /*03a0*/  MUFU.RCP R20, R20 ;  /* 0x0000001400147308 */ /* 0x000ea20000001000 */
[----:B------:R-:W-:Y:S01]  /*03b0*/  @P1 FMUL R13, R13, 0.25 ;  /* 0x3e8000000d0d1820 */ /* 0x000fe20000400000 */
[----:B------:R-:W-:Y:S01]  /*03c0*/  @!P0 FMUL R12, R12, 16777216 ;  /* 0x4b8000000c0c8820 */ /* 0x000fe20000400000 */
[----:B------:R-:W-:Y:S01]  /*03d0*/  FSEL R11, R0, 1, P5 ;  /* 0x3f800000000b7808 */ /* 0x000fe20002800000 */
[----:B----4-:R-:W-:Y:S01]  /*03e0*/  FADD R29, R29, -R25 ;  /* 0x800000191d1d7221 */ /* 0x010fe20000000000 */
[----:B------:R-:W-:Y:S01]  /*03f0*/  @!P6 FMUL R13, R13, 16777216 ;  /* 0x4b8000000d0de820 */ /* 0x000fe20000400000 */
[----:B------:R-:W-:Y:S01]  /*0400*/  FADD R24, R28, -R24 ;  /* 0x800000181c187221 */ /* 0x000fe20000000000 */
[----:B------:R-:W-:Y:S01]  /*0410*/  @!P4 FMUL R8, R8, 16777216 ;  /* 0x4b8000000808c820 */ /* 0x000fe20000400000 */
[----:B------:R-:W3:Y:S01]  /*0420*/  MUFU.RCP R25, R12 ;  /* 0x0000000c00197308 */ /* 0x000ee20000001000 */
[----:B------:R-:W-:Y:S02]  /*0430*/  @!P3 FMUL R11, R11, 16777216 ;  /* 0x4b8000000b0bb820 */ /* 0x000fe40000400000 */
[----:B-1----:R-:W-:Y:S01]  /*0440*/  FMUL R9, R9, R8 ;  /* 0x0000000809097220 */ /* 0x002fe20000400000 */
[----:B------:R-:W-:-:S04]  /*0450*/  FSEL R8, R0, 1, P2 ;  /* 0x3f80000000087808 */ /* 0x000fc80001000000 */
[----:B------:R-:W1:Y:S01]  /*0460*/  MUFU.RCP R28, R13 ;  /* 0x0000000d001c7308 */ /* 0x000e620000001000 */
[----:B--2---:R-:W-:Y:S01]  /*0470*/  FMUL R18, R20, R11 ;  /* 0x0000000b14127220 */ /* 0x004fe20000400000 */
[----:B------:R-:W-:Y:S01]  /*0480*/  FSEL R11, R0, 1, P1 ;  /* 0x3f800000000b7808 */ /* 0x000fe20000800000 */
[----:B------:R-:W-:Y:S01]  /*0490*/  @!P0 FMUL R8, R8, 16777216 ;  /* 0x4b80000008088820 */ /* 0x000fe20000400000 */
[----:B------:R-:W-:-:S03]  /*04a0*/  FMUL R21, R9, R4 ;  /* 0x0000000409157220 */ /* 0x000fc60000400000 */
[----:B------:R-:W-:Y:S01]  /*04b0*/  @!P6 FMUL R11, R11, 16777216 ;  /* 0x4b8000000b0be820 */ /* 0x000fe20000400000 */
[----:B---3--:R-:W-:Y:S01]  /*04c0*/  FMUL R25, R25, R8 ;  /* 0x0000000819197220 */ /* 0x008fe20000400000 */
[----:B------:R-:W-:Y:S01]  /*04d0*/  FADD R6, R6, -R10 ;  /* 0x8000000a06067221 */ /* 0x000fe20000000000 */
[----:B0-----:R-:W-:-:S04]  /*04e0*/  IMAD.WIDE R8, R19, 0x4, R32 ;  /* 0x0000000413087825 */ /* 0x001fc800078e0220 */
[----:B------:R-:W-:Y:S01]  /*04f0*/  FMUL R18, R18, R5 ;  /* 0x0000000512127220 */ /* 0x000fe20000400000 */
[----:B-1----:R-:W-:Y:S01]  /*0500*/  FMUL R28, R28, R11 ;  /* 0x0000000b1c1c7220 */ /* 0x002fe20000400000 */
[----:B------:R-:W-:Y:S01]  /*0510*/  FMUL R25, R25, R6 ;  /* 0x0000000619197220 */ /* 0x000fe20000400000 */
[----:B------:R-:W2:Y:S02]  /*0520*/  LDG.E.EL.128 R8, desc[UR4][R8.64] ;  /* 0x0000000408087981 */ /* 0x000ea4000c2e1d00 */
[----:B------:R-:W-:Y:S02]  /*0530*/  FMUL R28, R28, R7 ;  /* 0x000000071c1c7220 */ /* 0x000fe40000400000 */
[----:B------:R-:W2:Y:S01]  /*0540*/  LDG.E.EL.128 R4, desc[UR4][R34.64] ;  /* 0x0000000422047981 */ /* 0x000ea2000c2e1d00 */
[----:B------:R-:W-:-:S06]  /*0550*/  IMAD.WIDE R12, R3, 0x4, R16 ;  /* 0x00000004030c7825 */ /* 0x000fcc00078e0210 */
[----:B------:R-:W3:Y:S01]  /*0560*/  LDG.E.EL.128 R12, desc[UR4][R12.64] ;  /* 0x000000040c0c7981 */ /* 0x000ee2000c2e1d00 */
[----:B------:R-:W-:-:S04]  /*0570*/  IMAD.WIDE R16, R3, 0x4, R22 ;  /* 0x0000000403107825 */ /* 0x000fc800078e0216 */
[----:B------:R-:W-:-:S04]  /*0580*/  IMAD.WIDE R22, R3, 0x4, R32 ;  /* 0x0000000403167825 */ /* 0x000fc800078e0220 */
[----:B--2---:R-:W-:Y:S01]  /*0590*/  FFMA R4, R4, R21, R8 ;  /* 0x0000001504047223 */ /* 0x004fe20000000008 */
[----:B------:R-:W-:Y:S01]  /*05a0*/  FFMA R5, R5, R18, R9 ;  /* 0x0000001205057223 */ /* 0x000fe20000000009 */
[----:B------:R-:W2:Y:S04]  /*05b0*/  LDG.E.EL.128 R20, desc[UR4][R22.64] ;  /* 0x0000000416147981 */ /* 0x000ea8000c2e1d00 */
[----:B------:R-:W2:Y:S01]  /*05c0*/  LDG.E.EL.128 R16, desc[UR4][R16.64] ;  /* 0x0000000410107981 */ /* 0x000ea2000c2e1d00 */
[----:B---3--:R-:W-:-:S06]  /*05d0*/  FADD R3, R12, 9.9999997473787516356e-06 ;  /* 0x3727c5ac0c037421 */ /* 0x008fcc0000000000 */
[----:B------:R-:W0:Y:S01]  /*05e0*/  MUFU.SQRT R3, R3 ;  /* 0x0000000300037308 */ /* 0x000e220000002000 */
[----:B------:R-:W-:Y:S01]  /*05f0*/  FADD R13, R13, 9.9999997473787516356e-06 ;  /* 0x3727c5ac0d0d7421 */ /* 0x000fe20000000000 */
[----:B------:R-:W-:Y:S01]  /*0600*/  FADD R14, R14, 9.9999997473787516356e-06 ;  /* 0x3727c5ac0e0e7421 */ /* 0x000fe20000000000 */
[----:B------:R-:W-:Y:S01]  /*0610*/  FADD R15, R15, 9.9999997473787516356e-06 ;  /* 0x3727c5ac0f0f7421 */ /* 0x000fe20000000000 */
[----:B------:R-:W-:Y:S01]  /*0620*/  FFMA R6, R6, R25, R10 ;  /* 0x0000001906067223 */ /* 0x000fe2000000000a */
[----:B------:R-:W-:-:S03]  /*0630*/  FFMA R7, R7, R28, R11 ;  /* 0x0000001c07077223 */ /* 0x000fc6000000000b */
[----:B------:R-:W1:Y:S08]  /*0640*/  MUFU.SQRT R11, R13 ;  /* 0x0000000d000b7308 */ /* 0x000e700000002000 */
[----:B------:R-:W3:Y:S01]  /*0650*/  MUFU.SQRT R12, R14 ;  /* 0x0000000e000c7308 */ /* 0x000ee20000002000 */
[----:B0-----:R-:W-:-:S07]  /*0660*/  FSETP.GT.AND P6, PT, R3, 8.50705917302346158658e+37, PT ;  /* 0x7e8000000300780b */ /* 0x001fce0003fc4000 */
[----:B------:R-:W0:Y:S01]  /*0670*/  MUFU.SQRT R10, R15 ;  /* 0x0000000f000a7308 */ /* 0x000e220000002000 */
[----:B------:R-:W-:Y:S02]  /*0680*/  FSETP.GEU.AND P5, PT, R3, 1.175494350822287508e-38, PT ;  /* 0x008000000300780b */ /* 0x000fe40003fae000 */
[----:B-1----:R-:W-:Y:S02]  /*0690*/  FSETP.GT.AND P4, PT, R11, 8.50705917302346158658e+37, PT ;  /* 0x7e8000000b00780b */ /* 0x002fe40003f84000 */
[----:B---3--:R-:W-:Y:S01]  /*06a0*/  FSETP.GT.AND P2, PT, R12, 8.50705917302346158658e+37, PT ;  /* 0x7e8000000c00780b */ /* 0x008fe20003f44000 */
[----:B------:R-:W-:Y:S01]  /*06b0*/  @P6 FMUL R3, R3, 0.25 ;  /* 0x3e80000003036820 */ /* 0x000fe20000400000 */
[----:B------:R-:W-:Y:S02]  /*06c0*/  FSEL R8, R0, 1, P6 ;  /* 0x3f80000000087808 */ /* 0x000fe40003000000 */
[----:B------:R-:W-:Y:S02]  /*06d0*/  FSETP.GEU.AND P3, PT, R11, 1.175494350822287508e-38, PT ;  /* 0x008000000b00780b */ /* 0x000fe40003f6e000 */
[----:B0-----:R-:W-:-:S02]  /*06e0*/  FSETP.GT.AND P1, PT, R10, 8.50705917302346158658e+37, PT ;  /* 0x7e8000000a00780b */ /* 0x001fc40003f24000 */
[----:B------:R-:W-:Y:S02]  /*06f0*/  FSETP.GEU.AND P0, PT, R12, 1.175494350822287508e-38, PT ;  /* 0x008000000c00780b */ /* 0x000fe40003f0e000 */
[----:B------:R-:W-:Y:S01]  /*0700*/  FSETP.GEU.AND P6, PT, R10, 1.175494350822287508e-38, PT ;  /* 0x008000000a00780b */ /* 0x000fe20003fce000 */
[----:B------:R-:W-:Y:S01]  /*0710*/  @!P5 FMUL R3, R3, 16777216 ;  /* 0x4b8000000303d820 */ /* 0x000fe20000400000 */
[----:B------:R-:W-:Y:S01]  /*0720*/  @P4 FMUL R11, R11, 0.25 ;  /* 0x3e8000000b0b4820 */ /* 0x000fe20000400000 */
[----:B------:R-:W-:-:S04]  /*0730*/  @P2 FMUL R12, R12, 0.25 ;  /* 0x3e8000000c0c2820 */ /* 0x000fc80000400000 */
[----:B------:R-:W0:Y:S02]  /*0740*/  MUFU.RCP R3, R3 ;  /* 0x0000000300037308 */ /* 0x000e240000001000 */
[----:B------:R-:W-:Y:S01]  /*0750*/  @P1 FMUL R10, R10, 0.25 ;  /* 0x3e8000000a0a1820 */ /* 0x000fe20000400000 */
[----:B------:R-:W-:Y:S01]  /*0760*/  @!P3 FMUL R11, R11, 16777216 ;  /* 0x4b8000000b0bb820 */ /* 0x000fe20000400000 */
[----:B------:R-:W-:Y:S02]  /*0770*/  @!P0 FMUL R12, R12, 16777216 ;  /* 0x4b8000000c0c8820 */ /* 0x000fe40000400000 */
[----:B------:R-:W-:Y:S01]  /*0780*/  @!P6 FMUL R10, R10, 16777216 ;  /* 0x4b8000000a0ae820 */ /* 0x000fe20000400000 */
[----:B------:R-:W-:Y:S02]  /*0790*/  @!P5 FMUL R8, R8, 16777216 ;  /* 0x4b8000000808d820 */ /* 0x000fe40000400000 */
[----:B------:R-:W1:Y:S01]  /*07a0*/  MUFU.RCP R11, R11 ;  /* 0x0000000b000b7308 */ /* 0x000e620000001000 */
[----:B------:R-:W-:-:S07]  /*07b0*/  FSEL R14, R0, 1, P4 ;  /* 0x3f800000000e7808 */ /* 0x000fce0002000000 */
[----:B------:R-:W3:Y:S01]  /*07c0*/  MUFU.RCP R12, R12 ;  /* 0x0000000c000c7308 */ /* 0x000ee20000001000 */
[----:B------:R-:W-:-:S07]  /*07d0*/  FSEL R13, R0, 1, P2 ;  /* 0x3f800000000d7808 */ /* 0x000fce0001000000 */
[----:B------:R-:W4:Y:S01]  /*07e0*/  MUFU.RCP R10, R10 ;  /* 0x0000000a000a7308 */ /* 0x000f220000001000 */
[----:B------:R-:W-:Y:S01]  /*07f0*/  FSEL R15, R0, 1, P1 ;  /* 0x3f800000000f7808 */ /* 0x000fe20000800000 */
[----:B0-----:R-:W-:Y:S02]  /*0800*/  FMUL R3, R3, R8 ;  /* 0x0000000803037220 */ /* 0x001fe40000400000 */
[----:B------:R-:W0:Y:S01]  /*0810*/  LDC.64 R8, c[0x0][0x238] ;  /* 0x00008e00ff087b82 */ /* 0x000e220000000a00 */
[----:B------:R-:W-:Y:S01]  /*0820*/  @!P3 FMUL R14, R14, 16777216 ;  /* 0x4b8000000e0eb820 */ /* 0x000fe20000400000 */
[----:B------:R-:W-:Y:S01]  /*0830*/  @!P0 FMUL R13, R13, 16777216 ;  /* 0x4b8000000d0d8820 */ /* 0x000fe20000400000 */
[----:B------:R-:W-:Y:S01]  /*0840*/  @!P6 FMUL R15, R15, 16777216 ;  /* 0x4b8000000f0fe820 */ /* 0x000fe20000400000 */
[----:B------:R-:W-:Y:S01]  /*0850*/  FADD R26, R30, -R26 ;  /* 0x8000001a1e1a7221 */ /* 0x000fe20000000000 */
[----:B------:R-:W-:Y:S01]  /*0860*/  FADD R27, R31, -R27 ;  /* 0x8000001b1f1b7221 */ /* 0x000fe20000000000 */
[----:B-1----:R-:W-:Y:S01]  /*0870*/  FMUL R14, R11, R14 ;  /* 0x0000000e0b0e7220 */ /* 0x002fe20000400000 */
[----:B---3--:R-:W-:Y:S01]  /*0880*/  FMUL R13, R12, R13 ;  /* 0x0000000d0c0d7220 */ /* 0x008fe20000400000 */
[----:B----4-:R-:W-:Y:S01]  /*0890*/  FMUL R0, R10, R15 ;  /* 0x0000000f0a007220 */ /* 0x010fe20000400000 */
[----:B------:R-:W-:Y:S01]  /*08a0*/  FMUL R3, R3, R24 ;  /* 0x0000001803037220 */ /* 0x000fe20000400000 */
[----:B------:R-:W-:Y:S01]  /*08b0*/  FMUL R14, R14, R29 ;  /* 0x0000001d0e0e7220 */ /* 0x000fe20000400000 */
[----:B------:R-:W-:Y:S01]  /*08c0*/  FMUL R13, R13, R26 ;  /* 0x0000001a0d0d7220 */ /* 0x000fe20000400000 */
[----:B------:R-:W-:Y:S01]  /*08d0*/  FMUL R0, R0, R27 ;  /* 0x0000001b00007220 */ /* 0x000fe20000400000 */
[----:B------:R-:W-:-:S02]  /*08e0*/  FSETP.GEU.AND P6, PT, R7, RZ, PT ;  /* 0x000000ff0700720b */ /* 0x000fc40003fce000 */
[----:B------:R-:W-:Y:S02]  /*08f0*/  FSETP.GEU.AND P0, PT, R6, RZ, PT ;  /* 0x000000ff0600720b */ /* 0x000fe40003f0e000 */
[----:B------:R-:W-:Y:S02]  /*0900*/  SEL R7, R7, RZ, P6 ;  /* 0x000000ff07077207 */ /* 0x000fe40003000000 */
[C---:B------:R-:W-:Y:S02]  /*0910*/  FSETP.GEU.AND P1, PT, R5.reuse, RZ, PT ;  /* 0x000000ff0500720b */ /* 0x040fe40003f2e000 */
[----:B------:R-:W-:Y:S01]  /*0920*/  FSETP.GEU.AND P2, PT, R4, RZ, PT ;  /* 0x000000ff0400720b */ /* 0x000fe20003f4e000 */
[----:B0-----:R-:W-:Y:S01]  /*0930*/  IMAD.WIDE R8, R2, 0x4, R8 ;  /* 0x0000000402087825 */ /* 0x001fe200078e0208 */
[----:B------:R-:W-:Y:S02]  /*0940*/  SEL R6, R6, RZ, P0 ;  /* 0x000000ff06067207 */ /* 0x000fe40000000000 */
[----:B------:R-:W-:-:S02]  /*0950*/  SEL R5, R5, RZ, P1 ;  /* 0x000000ff05057207 */ /* 0x000fc40000800000 */
[----:B------:R-:W-:-:S05]  /*0960*/  SEL R4, R4, RZ, P2 ;  /* 0x000000ff04047207 */ /* 0x000fca0001000000 */
[----:B------:R-:W-:Y:S01]  /*0970*/  STG.E.128 desc[UR4][R8.64], R4 ;  /* 0x0000000408007986 */ /* 0x000fe2000c101d04 */
[----:B--2---:R-:W-:Y:S01]  /*0980*/  FFMA R3, R16, R3, R20 ;  /* 0x0000000310037223 */ /* 0x004fe20000000014 */
[----:B------:R-:W-:Y:S01]  /*0990*/  FFMA R14, R17, R14, R21 ;  /* 0x0000000e110e7223 */ /* 0x000fe20000000015 */
[----:B------:R-:W-:Y:S01]  /*09a0*/  FFMA R13, R18, R13, R22 ;  /* 0x0000000d120d7223 */ /* 0x000fe20000000016 */
[----:B------:R-:W-:Y:S02]  /*09b0*/  FFMA R0, R19, R0, R23 ;  /* 0x0000000013007223 */ /* 0x000fe40000000017 */
[----:B------:R-:W-:Y:S02]  /*09c0*/  FSETP.GEU.AND P5, PT, R3, RZ, PT ;  /* 0x000000ff0300720b */ /* 0x000fe40003fae000 */
[----:B------:R-:W-:Y:S02]  /*09d0*/  FSETP.GEU.AND P3, PT, R13, RZ, PT ;  /* 0x000000ff0d00720b */ /* 0x000fe40003f6e000 */
[----:B------:R-:W-:-:S02]  /*09e0*/  FSETP.GEU.AND P4, PT, R14, RZ, PT ;  /* 0x000000ff0e00720b */ /* 0x000fc40003f8e000 */
[----:B------:R-:W-:Y:S02]  /*09f0*/  FSETP.GEU.AND P6, PT, R0, RZ, PT ;  /* 0x000000ff0000720b */ /* 0x000fe40003fce000 */
[----:B------:R-:W-:Y:S02]  /*0a00*/  SEL R18, R13, RZ, P3 ;  /* 0x000000ff0d127207 */ /* 0x000fe40001800000 */
[----:B------:R-:W-:Y:S02]  /*0a10*/  SEL R17, R14, RZ, P4 ;  /* 0x000000ff0e117207 */ /* 0x000fe40002000000 */
[----:B------:R-:W-:Y:S02]  /*0a20*/  SEL R16, R3, RZ, P5 ;  /* 0x000000ff03107207 */ /* 0x000fe40002800000 */
[----:B------:R-:W-:-:S05]  /*0a30*/  SEL R19, R0, RZ, P6 ;  /* 0x000000ff00137207 */ /* 0x000fca0003000000 */
[----:B------:R-:W-:Y:S01]  /*0a40*/  STG.E.128 desc[UR4][R8.64+0x800], R16 ;  /* 0x0008001008007986 */ /* 0x000fe2000c101d04 */
[----:B------:R-:W-:Y:S05]  /*0a50*/  EXIT ;  /* 0x000000000000794d */ /* 0x000fea0003800000 */
.L_x_0:
[----:B------:R-:W-:-:S00]  /*0a60*/  BRA `(.L_x_0) ;  /* 0xfffffffc00fc7947 */ /* 0x000fc0000383ffff */
[----:B------:R-:W-:-:S00]  /*0a70*/  NOP ;  /* 0x0000000000007918 */ /* 0x000fc00000000000 */
        /* <DEDUP_REMOVED lines=8> */
.L_x_1:


//--------------------- .nv.global.init           --------------------------
	.section	.nv.global.init,"aw",@progbits
.nv.global.init:
	.type		_$_str,@object
	.size		_$_str,(_$_str_$_2 - _$_str)
_$_str:
        /*0000*/ 	.byte	0x5f, 0x5f, 0x43, 0x55, 0x44, 0x41, 0x5f, 0x46, 0x54, 0x5a, 0x00
	.type		_$_str_$_2,@object
	.size		_$_str_$_2,(.L_1 - _$_str_$_2)
_$_str_$_2:
        /*000b*/ 	.byte	0x5f, 0x5f, 0x43, 0x55, 0x44, 0x41, 0x5f, 0x50, 0x52, 0x45, 0x43, 0x5f, 0x53, 0x51, 0x52, 0x54
        /*001b*/ 	.byte	0x00
.L_1:


//--------------------- .nv.constant0.triton_poi_fused__native_batch_norm_legit_no_training_relu_16 --------------------------
	.section	.nv.constant0.triton_poi_fused__native_batch_norm_legit_no_training_relu_16,"a",@progbits
	.sectionflags	@""
	.align	4
.nv.constant0.triton_poi_fused__native_batch_norm_legit_no_training_relu_16:
	.zero		580
